	.headerflags	@"EF_CUDA_TEXMODE_UNIFIED EF_CUDA_64BIT_ADDRESS EF_CUDA_ACCELERATORS EF_CUDA_SM90 EF_CUDA_VIRTUAL_SM(EF_CUDA_SM90)"
	.elftype	@"ET_EXEC"


//--------------------- .nv.info                  --------------------------
	.section	.nv.info,"",@"SHT_CUDA_INFO"
	.align	4


	//----- nvinfo : EIATTR_REGCOUNT
	.align		4
        /*0000*/ 	.byte	0x04, 0x2f
        /*0002*/ 	.short	(.L_3 - .L_2)
	.align		4
.L_2:
        /*0004*/ 	.word	index@(triton_poi_fused__native_batch_norm_legit_no_training_leaky_relu_2)
        /*0008*/ 	.word	0x00000012


	//----- nvinfo : EIATTR_MIN_STACK_SIZE
	.align		4
.L_3:
        /*000c*/ 	.byte	0x04, 0x12
        /*000e*/ 	.short	(.L_5 - .L_4)
	.align		4
.L_4:
        /*0010*/ 	.word	index@(triton_poi_fused__native_batch_norm_legit_no_training_leaky_relu_2)
        /*0014*/ 	.word	0x00000000


	//----- nvinfo : EIATTR_FRAME_SIZE
	.align		4
.L_5:
        /*0018*/ 	.byte	0x04, 0x11
        /*001a*/ 	.short	(.L_7 - .L_6)
	.align		4
.L_6:
        /*001c*/ 	.word	index@(triton_poi_fused__native_batch_norm_legit_no_training_leaky_relu_2)
        /*0020*/ 	.word	0x00000000


	//----- nvinfo : EIATTR_MIN_STACK_SIZE
	.align		4
.L_7:
        /*0024*/ 	.byte	0x04, 0x12
        /*0026*/ 	.short	(.L_9 - .L_8)
	.align		4
.L_8:
        /*0028*/ 	.word	index@(triton_poi_fused__native_batch_norm_legit_no_training_leaky_relu_2)
        /*002c*/ 	.word	0x00000000
.L_9:


//--------------------- .nv.info.triton_poi_fused__native_batch_norm_legit_no_training_leaky_relu_2 --------------------------
	.section	.nv.info.triton_poi_fused__native_batch_norm_legit_no_training_leaky_relu_2,"",@"SHT_CUDA_INFO"
	.sectionflags	@""
	.align	4


	//----- nvinfo : EIATTR_CUDA_API_VERSION
	.align		4
        /*0000*/ 	.byte	0x04, 0x37
        /*0002*/ 	.short	(.L_11 - .L_10)
.L_10:
        /*0004*/ 	.word	0x0000007c


	//----- nvinfo : EIATTR_KPARAM_INFO
	.align		4
.L_11:
        /*0008*/ 	.byte	0x04, 0x17
        /*000a*/ 	.short	(.L_13 - .L_12)
.L_12:
        /*000c*/ 	.word	0x00000000
        /*0010*/ 	.short	0x0006
        /*0012*/ 	.short	0x0030
        /*0014*/ 	.byte	0x00, 0xf0, 0x11, 0x00


	//----- nvinfo : EIATTR_KPARAM_INFO
	.align		4
.L_13:
        /*0018*/ 	.byte	0x04, 0x17
        /*001a*/ 	.short	(.L_15 - .L_14)
.L_14:
        /*001c*/ 	.word	0x00000000
        /*0020*/ 	.short	0x0005
        /*0022*/ 	.short	0x0028
        /*0024*/ 	.byte	0x00, 0xf4, 0x21, 0x00


	//----- nvinfo : EIATTR_KPARAM_INFO
	.align		4
.L_15:
        /*0028*/ 	.byte	0x04, 0x17
        /*002a*/ 	.short	(.L_17 - .L_16)
.L_16:
        /*002c*/ 	.word	0x00000000
        /*0030*/ 	.short	0x0004
        /*0032*/ 	.short	0x0020
        /*0034*/ 	.byte	0x00, 0xf4, 0x21, 0x00


	//----- nvinfo : EIATTR_KPARAM_INFO
	.align		4
.L_17:
        /*0038*/ 	.byte	0x04, 0x17
        /*003a*/ 	.short	(.L_19 - .L_18)
.L_18:
        /*003c*/ 	.word	0x00000000
        /*0040*/ 	.short	0x0003
        /*0042*/ 	.short	0x0018
        /*0044*/ 	.byte	0x00, 0xf4, 0x21, 0x00


	//----- nvinfo : EIATTR_KPARAM_INFO
	.align		4
.L_19:
        /*0048*/ 	.byte	0x04, 0x17
        /*004a*/ 	.short	(.L_21 - .L_20)
.L_20:
        /*004c*/ 	.word	0x00000000
        /*0050*/ 	.short	0x0002
        /*0052*/ 	.short	0x0010
        /*0054*/ 	.byte	0x00, 0xf4, 0x21, 0x00


	//----- nvinfo : EIATTR_KPARAM_INFO
	.align		4
.L_21:
        /*0058*/ 	.byte	0x04, 0x17
        /*005a*/ 	.short	(.L_23 - .L_22)
.L_22:
        /*005c*/ 	.word	0x00000000
        /*0060*/ 	.short	0x0001
        /*0062*/ 	.short	0x0008
        /*0064*/ 	.byte	0x00, 0xf4, 0x21, 0x00


	//----- nvinfo : EIATTR_KPARAM_INFO
	.align		4
.L_23:
        /*0068*/ 	.byte	0x04, 0x17
        /*006a*/ 	.short	(.L_25 - .L_24)
.L_24:
        /*006c*/ 	.word	0x00000000
        /*0070*/ 	.short	0x0000
        /*0072*/ 	.short	0x0000
        /*0074*/ 	.byte	0x00, 0xf4, 0x21, 0x00


	//----- nvinfo : EIATTR_SPARSE_MMA_MASK
	.align		4
.L_25:
        /*0078*/ 	.byte	0x03, 0x50
        /*007a*/ 	.short	0x0000


	//----- nvinfo : EIATTR_MAXREG_COUNT
	.align		4
        /*007c*/ 	.byte	0x03, 0x1b
        /*007e*/ 	.short	0x00ff


	//----- nvinfo : EIATTR_EXIT_INSTR_OFFSETS
	.align		4
        /*0080*/ 	.byte	0x04, 0x1c
        /*0082*/ 	.short	(.L_27 - .L_26)


	//   ....[0]....
.L_26:
        /*0084*/ 	.word	0x00000320


	//   ....[1]....
        /*0088*/ 	.word	0x00000340


	//----- nvinfo : EIATTR_REQNTID
	.align		4
.L_27:
        /*008c*/ 	.byte	0x04, 0x10
        /*008e*/ 	.short	(.L_29 - .L_28)
.L_28:
        /*0090*/ 	.word	0x00000080
        /*0094*/ 	.word	0x00000001
        /*0098*/ 	.word	0x00000001


	//----- nvinfo : EIATTR_CBANK_PARAM_SIZE
	.align		4
.L_29:
        /*009c*/ 	.byte	0x03, 0x19
        /*009e*/ 	.short	0x0034


	//----- nvinfo : EIATTR_PARAM_CBANK
	.align		4
        /*00a0*/ 	.byte	0x04, 0x0a
        /*00a2*/ 	.short	(.L_31 - .L_30)
	.align		4
.L_30:
        /*00a4*/ 	.word	index@(.nv.constant0.triton_poi_fused__native_batch_norm_legit_no_training_leaky_relu_2)
        /*00a8*/ 	.short	0x0210
        /*00aa*/ 	.short	0x0034


	//----- nvinfo : EIATTR_SW_WAR
	.align		4
.L_31:
        /*00ac*/ 	.byte	0x04, 0x36
        /*00ae*/ 	.short	(.L_33 - .L_32)
.L_32:
        /*00b0*/ 	.word	0x00000008
.L_33:


//--------------------- .nv.callgraph             --------------------------
	.section	.nv.callgraph,"",@"SHT_CUDA_CALLGRAPH"
	.align	4
	.sectionentsize	8
	.align		4
        /*0000*/ 	.word	0x00000000
	.align		4
        /*0004*/ 	.word	0xffffffff
	.align		4
        /*0008*/ 	.word	0x00000000
	.align		4
        /*000c*/ 	.word	0xfffffffe
	.align		4
        /*0010*/ 	.word	0x00000000
	.align		4
        /*0014*/ 	.word	0xfffffffd
	.align		4
        /*0018*/ 	.word	0x00000000
	.align		4
        /*001c*/ 	.word	0xfffffffc


//--------------------- .nv.constant4             --------------------------
	.section	.nv.constant4,"a",@progbits
	.align	8
	.align		8
.nv.constant4:
        /*0000*/ 	.dword	_$_str
	.align		8
        /*0008*/ 	.dword	_$_str_$_2


//--------------------- .text.triton_poi_fused__native_batch_norm_legit_no_training_leaky_relu_2 --------------------------
	.section	.text.triton_poi_fused__native_batch_norm_legit_no_training_leaky_relu_2,"ax",@progbits
	.align	128
        .global         triton_poi_fused__native_batch_norm_legit_no_training_leaky_relu_2
        .type           triton_poi_fused__native_batch_norm_legit_no_training_leaky_relu_2,@function
        .size           triton_poi_fused__native_batch_norm_legit_no_training_leaky_relu_2,(.L_x_1 - triton_poi_fused__native_batch_norm_legit_no_training_leaky_relu_2)
        .other          triton_poi_fused__native_batch_norm_legit_no_training_leaky_relu_2,@"STO_CUDA_ENTRY STV_DEFAULT"
triton_poi_fused__native_batch_norm_legit_no_training_leaky_relu_2:
.text.triton_poi_fused__native_batch_norm_legit_no_training_leaky_relu_2:
[----:B------:R-:W0:Y:S01]  /*0000*/  LDC R1, c[0x0][0x28] ;  /* 0x00000a00ff017b82 */ /* 0x000e220000000800 */
[----:B------:R-:W1:Y:S07]  /*0010*/  S2R R0, SR_TID.X ;  /* 0x0000000000007919 */ /* 0x000e6e0000002100 */
[----:B------:R-:W2:Y:S01]  /*0020*/  LDC.64 R6, c[0x0][0x228] ;  /* 0x00008a00ff067b82 */ /* 0x000ea20000000a00 */
[----:B------:R-:W-:Y:S01]  /*0030*/  CS2R R14, SRZ ;  /* 0x00000000000e7805 */ /* 0x000fe2000001ff00 */
[----:B------:R-:W-:Y:S01]  /*0040*/  ULDC.64 UR4, c[0x0][0x208] ;  /* 0x0000820000047ab9 */ /* 0x000fe20000000a00 */
[----:B------:R-:W3:Y:S05]  /*0050*/  S2R R3, SR_CTAID.X ;  /* 0x0000000000037919 */ /* 0x000eea0000002500 */
[----:B------:R-:W4:Y:S08]  /*0060*/  LDC.64 R4, c[0x0][0x220] ;  /* 0x00008800ff047b82 */ /* 0x000f300000000a00 */
[----:B------:R-:W5:Y:S08]  /*0070*/  LDC.64 R8, c[0x0][0x230] ;  /* 0x00008c00ff087b82 */ /* 0x000f700000000a00 */
[----:B------:R-:W5:Y:S01]  /*0080*/  LDC.64 R10, c[0x0][0x238] ;  /* 0x00008e00ff0a7b82 */ /* 0x000f620000000a00 */
[----:B-1----:R-:W-:-:S02]  /*0090*/  LOP3.LUT R0, R0, 0x7f, RZ, 0xc0, !PT ;  /* 0x0000007f00007812 */ /* 0x002fc400078ec0ff */
[----:B---3--:R-:W-:Y:S02]  /*00a0*/  SHF.R.S32.HI R2, RZ, 0x18, R3 ;  /* 0x00000018ff027819 */ /* 0x008fe40000011403 */
[----:B------:R-:W-:Y:S02]  /*00b0*/  LEA R0, R3, R0, 0x7 ;  /* 0x0000000003007211 */ /* 0x000fe400078e38ff */
[----:B------:R-:W-:Y:S02]  /*00c0*/  SGXT R3, R2, 0x1 ;  /* 0x000000010203781a */ /* 0x000fe40000000200 */
[----:B------:R-:W-:Y:S02]  /*00d0*/  ISETP.GE.AND P0, PT, R0, 0x100, PT ;  /* 0x000001000000780c */ /* 0x000fe40003f06270 */
[----:B------:R-:W-:-:S04]  /*00e0*/  LEA.HI R3, R3, R0, RZ, 0x3 ;  /* 0x0000000003037211 */ /* 0x000fc800078f18ff */
[----:B------:R-:W-:-:S04]  /*00f0*/  SHF.R.S32.HI R3, RZ, 0x3, R3 ;  /* 0x00000003ff037819 */ /* 0x000fc80000011403 */
[----:B------:R-:W-:-:S04]  /*0100*/  LEA.HI R2, R3, R3, RZ, 0x3 ;  /* 0x0000000303027211 */ /* 0x000fc800078f18ff */
[----:B------:R-:W-:-:S04]  /*0110*/  LOP3.LUT R2, R2, 0xfffffff8, RZ, 0xc0, !PT ;  /* 0xfffffff802027812 */ /* 0x000fc800078ec0ff */
[----:B------:R-:W-:Y:S02]  /*0120*/  IADD3 R13, R3, -R2, RZ ;  /* 0x80000002030d7210 */ /* 0x000fe40007ffe0ff */
[----:B------:R-:W1:Y:S03]  /*0130*/  LDC.64 R2, c[0x0][0x218] ;  /* 0x00008600ff027b82 */ /* 0x000e660000000a00 */
[----:B--2---:R-:W-:-:S05]  /*0140*/  IMAD.WIDE R6, R13, 0x4, R6 ;  /* 0x000000040d067825 */ /* 0x004fca00078e0206 */
[----:B------:R5:W2:Y:S01]  /*0150*/  @!P0 LDG.E.EL R14, desc[UR4][R6.64] ;  /* 0x00000004060e8981 */ /* 0x000aa2000c2e1900 */
[----:B------:R-:W-:Y:S01]  /*0160*/  HFMA2.MMA R12, -RZ, RZ, 0, 0 ;  /* 0x00000000ff0c7435 */ /* 0x000fe200000001ff */
[----:B----4-:R-:W-:-:S05]  /*0170*/  IMAD.WIDE R4, R13, 0x4, R4 ;  /* 0x000000040d047825 */ /* 0x010fca00078e0204 */
[----:B------:R-:W3:Y:S01]  /*0180*/  @!P0 LDG.E.EL R15, desc[UR4][R4.64] ;  /* 0x00000004040f8981 */ /* 0x000ee2000c2e1900 */
[----:B-----5:R-:W-:-:S04]  /*0190*/  IMAD.WIDE R6, R13, 0x4, R8 ;  /* 0x000000040d067825 */ /* 0x020fc800078e0208 */
[----:B-1----:R-:W-:-:S04]  /*01a0*/  IMAD.WIDE R2, R0, 0x4, R2 ;  /* 0x0000000400027825 */ /* 0x002fc800078e0202 */
[----:B0-----:R-:W-:Y:S01]  /*01b0*/  IMAD.WIDE R8, R13, 0x4, R10 ;  /* 0x000000040d087825 */ /* 0x001fe200078e020a */
[----:B------:R0:W3:Y:S01]  /*01c0*/  @!P0 LDG.E R12, desc[UR4][R2.64] ;  /* 0x00000004020c8981 */ /* 0x0000e2000c1e1900 */
[----:B------:R-:W-:-:S06]  /*01d0*/  CS2R R10, SRZ ;  /* 0x00000000000a7805 */ /* 0x000fcc000001ff00 */
[----:B------:R-:W4:Y:S04]  /*01e0*/  @!P0 LDG.E.EL R10, desc[UR4][R6.64] ;  /* 0x00000004060a8981 */ /* 0x000f28000c2e1900 */
[----:B------:R-:W4:Y:S01]  /*01f0*/  @!P0 LDG.E.EL R11, desc[UR4][R8.64] ;  /* 0x00000004080b8981 */ /* 0x000f22000c2e1900 */
[----:B0-----:R-:W-:Y:S01]  /*0200*/  MOV R2, 0x3e800000 ;  /* 0x3e80000000027802 */ /* 0x001fe20000000f00 */
[----:B--2---:R-:W-:-:S04]  /*0210*/  FADD R14, R14, 9.9999997473787516356e-06 ;  /* 0x3727c5ac0e0e7421 */ /* 0x004fc80000000000 */
[----:B------:R-:W0:Y:S02]  /*0220*/  MUFU.SQRT R13, R14 ;  /* 0x0000000e000d7308 */ /* 0x000e240000002000 */
[C---:B0-----:R-:W-:Y:S02]  /*0230*/  FSETP.GT.AND P1, PT, R13.reuse, 8.50705917302346158658e+37, PT ;  /* 0x7e8000000d00780b */ /* 0x041fe40003f24000 */
[----:B------:R-:W-:-:S11]  /*0240*/  FSETP.GEU.AND P2, PT, R13, 1.175494350822287508e-38, PT ;  /* 0x008000000d00780b */ /* 0x000fd60003f4e000 */
[----:B------:R-:W-:-:S04]  /*0250*/  @P1 FMUL R13, R13, 0.25 ;  /* 0x3e8000000d0d1820 */ /* 0x000fc80000400000 */
[----:B------:R-:W-:-:S06]  /*0260*/  @!P2 FMUL R13, R13, 16777216 ;  /* 0x4b8000000d0da820 */ /* 0x000fcc0000400000 */
[----:B------:R-:W0:Y:S01]  /*0270*/  MUFU.RCP R13, R13 ;  /* 0x0000000d000d7308 */ /* 0x000e220000001000 */
[----:B------:R-:W-:Y:S01]  /*0280*/  FSEL R2, R2, 1, P1 ;  /* 0x3f80000002027808 */ /* 0x000fe20000800000 */
[----:B---3--:R-:W-:-:S04]  /*0290*/  FADD R12, -R15, R12 ;  /* 0x0000000c0f0c7221 */ /* 0x008fc80000000100 */
[----:B------:R-:W-:-:S04]  /*02a0*/  @!P2 FMUL R2, R2, 16777216 ;  /* 0x4b8000000202a820 */ /* 0x000fc80000400000 */
[----:B0-----:R-:W-:Y:S02]  /*02b0*/  FMUL R5, R13, R2 ;  /* 0x000000020d057220 */ /* 0x001fe40000400000 */
[----:B------:R-:W0:Y:S02]  /*02c0*/  LDC.64 R2, c[0x0][0x210] ;  /* 0x00008400ff027b82 */ /* 0x000e240000000a00 */
[----:B------:R-:W-:-:S04]  /*02d0*/  FMUL R12, R12, R5 ;  /* 0x000000050c0c7220 */ /* 0x000fc80000400000 */
[----:B----4-:R-:W-:-:S05]  /*02e0*/  FFMA R11, R12, R10, R11 ;  /* 0x0000000a0c0b7223 */ /* 0x010fca000000000b */
[----:B------:R-:W-:Y:S01]  /*02f0*/  FSETP.GT.AND P1, PT, R11, RZ, PT ;  /* 0x000000ff0b00720b */ /* 0x000fe20003f24000 */
[----:B0-----:R-:W-:-:S12]  /*0300*/  IMAD.WIDE R2, R0, 0x4, R2 ;  /* 0x0000000400027825 */ /* 0x001fd800078e0202 */
[----:B------:R-:W-:Y:S01]  /*0310*/  @!P1 FMUL R11, R11, 0.20000000298023223877 ;  /* 0x3e4ccccd0b0b9820 */ /* 0x000fe20000400000 */
[----:B------:R-:W-:Y:S06]  /*0320*/  @P0 EXIT ;  /* 0x000000000000094d */ /* 0x000fec0003800000 */
[----:B------:R-:W-:Y:S01]  /*0330*/  STG.E desc[UR4][R2.64], R11 ;  /* 0x0000000b02007986 */ /* 0x000fe2000c101904 */
[----:B------:R-:W-:Y:S05]  /*0340*/  EXIT ;  /* 0x000000000000794d */ /* 0x000fea0003800000 */
.L_x_0:
[----:B------:R-:W-:-:S00]  /*0350*/  BRA `(.L_x_0) ;  /* 0xfffffffc00fc7947 */ /* 0x000fc0000383ffff */
[----:B------:R-:W-:-:S00]  /*0360*/  NOP ;  /* 0x0000000000007918 */ /* 0x000fc00000000000 */
        /* <DEDUP_REMOVED lines=9> */
.L_x_1:


//--------------------- .nv.global.init           --------------------------
	.section	.nv.global.init,"aw",@progbits
.nv.global.init:
	.type		_$_str,@object
	.size		_$_str,(_$_str_$_2 - _$_str)
_$_str:
        /*0000*/ 	.byte	0x5f, 0x5f, 0x43, 0x55, 0x44, 0x41, 0x5f, 0x46, 0x54, 0x5a, 0x00
	.type		_$_str_$_2,@object
	.size		_$_str_$_2,(.L_1 - _$_str_$_2)
_$_str_$_2:
        /*000b*/ 	.byte	0x5f, 0x5f, 0x43, 0x55, 0x44, 0x41, 0x5f, 0x50, 0x52, 0x45, 0x43, 0x5f, 0x53, 0x51, 0x52, 0x54
        /*001b*/ 	.byte	0x00
.L_1:


//--------------------- .nv.constant0.triton_poi_fused__native_batch_norm_legit_no_training_leaky_relu_2 --------------------------
	.section	.nv.constant0.triton_poi_fused__native_batch_norm_legit_no_training_leaky_relu_2,"a",@progbits
	.sectionflags	@""
	.align	4
.nv.constant0.triton_poi_fused__native_batch_norm_legit_no_training_leaky_relu_2:
	.zero		580
